//
// Generated by NVIDIA NVVM Compiler
//
// Compiler Build ID: CL-36424714
// Cuda compilation tools, release 13.0, V13.0.88
// Based on NVVM 20.0.0
//

.version 9.0
.target sm_100
.address_size 64

	// .globl	_Z8VectoAddPiS_S_i

.visible .entry _Z8VectoAddPiS_S_i(
	.param .u64 .ptr .align 1 _Z8VectoAddPiS_S_i_param_0,
	.param .u64 .ptr .align 1 _Z8VectoAddPiS_S_i_param_1,
	.param .u64 .ptr .align 1 _Z8VectoAddPiS_S_i_param_2,
	.param .u32 _Z8VectoAddPiS_S_i_param_3
)
{
	.reg .pred 	%p<2>;
	.reg .b32 	%r<6>;
	.reg .b64 	%rd<11>;

	ld.param.u64 	%rd1, [_Z8VectoAddPiS_S_i_param_0];
	ld.param.u64 	%rd2, [_Z8VectoAddPiS_S_i_param_1];
	ld.param.u64 	%rd3, [_Z8VectoAddPiS_S_i_param_2];
	ld.param.u32 	%r2, [_Z8VectoAddPiS_S_i_param_3];
	mov.u32 	%r1, %tid.x;
	setp.ge.s32 	%p1, %r1, %r2;
	@%p1 bra 	$L__BB0_2;
	cvta.to.global.u64 	%rd4, %rd1;
	cvta.to.global.u64 	%rd5, %rd2;
	cvta.to.global.u64 	%rd6, %rd3;
	mul.wide.u32 	%rd7, %r1, 4;
	add.s64 	%rd8, %rd4, %rd7;
	ld.global.u32 	%r3, [%rd8];
	add.s64 	%rd9, %rd5, %rd7;
	ld.global.u32 	%r4, [%rd9];
	add.s32 	%r5, %r4, %r3;
	add.s64 	%rd10, %rd6, %rd7;
	st.global.u32 	[%rd10], %r5;
$L__BB0_2:
	ret;

}
	// .globl	_Z6squarePfS_
.visible .entry _Z6squarePfS_(
	.param .u64 .ptr .align 1 _Z6squarePfS__param_0,
	.param .u64 .ptr .align 1 _Z6squarePfS__param_1
)
{
	.reg .b32 	%r<2>;
	.reg .b32 	%f<3>;
	.reg .b64 	%rd<8>;

	ld.param.u64 	%rd1, [_Z6squarePfS__param_0];
	ld.param.u64 	%rd2, [_Z6squarePfS__param_1];
	cvta.to.global.u64 	%rd3, %rd1;
	cvta.to.global.u64 	%rd4, %rd2;
	mov.u32 	%r1, %tid.x;
	mul.wide.u32 	%rd5, %r1, 4;
	add.s64 	%rd6, %rd4, %rd5;
	ld.global.f32 	%f1, [%rd6];
	mul.f32 	%f2, %f1, %f1;
	add.s64 	%rd7, %rd3, %rd5;
	st.global.f32 	[%rd7], %f2;
	ret;

}


// ===== COMPILED SASS (sm_100) =====

	.target	sm_100

	.elftype	@"ET_EXEC"


//--------------------- .note.nv.tkinfo           --------------------------
	.section	.note.nv.tkinfo,"",@"SHT_NOTE"
	.sectionflags	@"SHF_NOTE_NV_TKINFO"
	.tkinfo
        /*0018*/ 	.word	0x00000002
        /*0030*/ 	.string	""
        /*0030*/ 	.string	"ptxas"
        /*0030*/ 	.string	"Cuda compilation tools, release 13.0, V13.0.88"
        /*0030*/ 	.string	"Build cuda_13.0.r13.0/compiler.36424714_0"
        /*0030*/ 	.string	"-arch sm_100 -m 64 "



//--------------------- .note.nv.cuinfo           --------------------------
	.section	.note.nv.cuinfo,"",@"SHT_NOTE"
	.sectionflags	@"SHF_NOTE_NV_CUINFO"
        /*0018*/ 	.short	0x0002
        /*001a*/ 	.short	0x0064
        /*001c*/ 	.short	0x0082
	.zero		2


//--------------------- .nv.info                  --------------------------
	.section	.nv.info,"",@"SHT_CUDA_INFO"
	.align	4


	//----- nvinfo : EIATTR_REGCOUNT
	.align		4
        /*0000*/ 	.byte	0x04, 0x2f
        /*0002*/ 	.short	(.L_1 - .L_0)
	.align		4
.L_0:
        /*0004*/ 	.word	index@(_Z8VectoAddPiS_S_i)
        /*0008*/ 	.word	0x0000000c


	//----- nvinfo : EIATTR_FRAME_SIZE
	.align		4
.L_1:
        /*000c*/ 	.byte	0x04, 0x11
        /*000e*/ 	.short	(.L_3 - .L_2)
	.align		4
.L_2:
        /*0010*/ 	.word	index@(_Z8VectoAddPiS_S_i)
        /*0014*/ 	.word	0x00000000


	//----- nvinfo : EIATTR_REGCOUNT
	.align		4
.L_3:
        /*0018*/ 	.byte	0x04, 0x2f
        /*001a*/ 	.short	(.L_5 - .L_4)
	.align		4
.L_4:
        /*001c*/ 	.word	index@(_Z6squarePfS_)
        /*0020*/ 	.word	0x0000000a


	//----- nvinfo : EIATTR_FRAME_SIZE
	.align		4
.L_5:
        /*0024*/ 	.byte	0x04, 0x11
        /*0026*/ 	.short	(.L_7 - .L_6)
	.align		4
.L_6:
        /*0028*/ 	.word	index@(_Z6squarePfS_)
        /*002c*/ 	.word	0x00000000


	//----- nvinfo : EIATTR_MIN_STACK_SIZE
	.align		4
.L_7:
        /*0030*/ 	.byte	0x04, 0x12
        /*0032*/ 	.short	(.L_9 - .L_8)
	.align		4
.L_8:
        /*0034*/ 	.word	index@(_Z6squarePfS_)
        /*0038*/ 	.word	0x00000000


	//----- nvinfo : EIATTR_MIN_STACK_SIZE
	.align		4
.L_9:
        /*003c*/ 	.byte	0x04, 0x12
        /*003e*/ 	.short	(.L_11 - .L_10)
	.align		4
.L_10:
        /*0040*/ 	.word	index@(_Z8VectoAddPiS_S_i)
        /*0044*/ 	.word	0x00000000
.L_11:


//--------------------- .nv.compat                --------------------------
	.section	.nv.compat,"",@"SHT_CUDA_COMPAT_INFO"
	.align	4
        /*0000*/ 	.byte	0x02, 0x09, 0x00, 0x00, 0x02, 0x02, 0x01, 0x00, 0x02, 0x05, 0x05, 0x00, 0x03, 0x07, 0x01, 0x01
        /*0010*/ 	.byte	0x02, 0x03, 0x00, 0x00, 0x02, 0x06, 0x01, 0x00, 0x04, 0x0b, 0x08, 0x00, 0x09, 0x00, 0x00, 0x00
        /*0020*/ 	.byte	0x00, 0x00, 0x00, 0x00


//--------------------- .nv.info._Z6squarePfS_    --------------------------
	.section	.nv.info._Z6squarePfS_,"",@"SHT_CUDA_INFO"
	.sectionflags	@""
	.align	4


	//----- nvinfo : EIATTR_CUDA_API_VERSION
	.align		4
        /*0000*/ 	.byte	0x04, 0x37
        /*0002*/ 	.short	(.L_13 - .L_12)
.L_12:
        /*0004*/ 	.word	0x00000082


	//----- nvinfo : EIATTR_KPARAM_INFO
	.align		4
.L_13:
        /*0008*/ 	.byte	0x04, 0x17
        /*000a*/ 	.short	(.L_15 - .L_14)
.L_14:
        /*000c*/ 	.word	0x00000000
        /*0010*/ 	.short	0x0001
        /*0012*/ 	.short	0x0008
        /*0014*/ 	.byte	0x00, 0xf5, 0x21, 0x00


	//----- nvinfo : EIATTR_KPARAM_INFO
	.align		4
.L_15:
        /*0018*/ 	.byte	0x04, 0x17
        /*001a*/ 	.short	(.L_17 - .L_16)
.L_16:
        /*001c*/ 	.word	0x00000000
        /*0020*/ 	.short	0x0000
        /*0022*/ 	.short	0x0000
        /*0024*/ 	.byte	0x00, 0xf5, 0x21, 0x00


	//----- nvinfo : EIATTR_SPARSE_MMA_MASK
	.align		4
.L_17:
        /*0028*/ 	.byte	0x03, 0x50
        /*002a*/ 	.short	0x0000


	//----- nvinfo : EIATTR_MAXREG_COUNT
	.align		4
        /*002c*/ 	.byte	0x03, 0x1b
        /*002e*/ 	.short	0x00ff


	//----- nvinfo : EIATTR_MERCURY_ISA_VERSION
	.align		4
        /*0030*/ 	.byte	0x03, 0x5f
        /*0032*/ 	.short	0x0101


	//----- nvinfo : EIATTR_VRC_CTA_INIT_COUNT
	.align		4
        /*0034*/ 	.byte	0x02, 0x4a
	.zero		1
	.zero		1


	//----- nvinfo : EIATTR_EXIT_INSTR_OFFSETS
	.align		4
        /*0038*/ 	.byte	0x04, 0x1c
        /*003a*/ 	.short	(.L_19 - .L_18)


	//   ....[0]....
.L_18:
        /*003c*/ 	.word	0x000000a0


	//----- nvinfo : EIATTR_CBANK_PARAM_SIZE
	.align		4
.L_19:
        /*0040*/ 	.byte	0x03, 0x19
        /*0042*/ 	.short	0x0010


	//----- nvinfo : EIATTR_PARAM_CBANK
	.align		4
        /*0044*/ 	.byte	0x04, 0x0a
        /*0046*/ 	.short	(.L_21 - .L_20)
	.align		4
.L_20:
        /*0048*/ 	.word	index@(.nv.constant0._Z6squarePfS_)
        /*004c*/ 	.short	0x0380
        /*004e*/ 	.short	0x0010


	//----- nvinfo : EIATTR_SW_WAR
	.align		4
.L_21:
        /*0050*/ 	.byte	0x04, 0x36
        /*0052*/ 	.short	(.L_23 - .L_22)
.L_22:
        /*0054*/ 	.word	0x00000008
.L_23:


//--------------------- .nv.info._Z8VectoAddPiS_S_i --------------------------
	.section	.nv.info._Z8VectoAddPiS_S_i,"",@"SHT_CUDA_INFO"
	.sectionflags	@""
	.align	4


	//----- nvinfo : EIATTR_CUDA_API_VERSION
	.align		4
        /*0000*/ 	.byte	0x04, 0x37
        /*0002*/ 	.short	(.L_25 - .L_24)
.L_24:
        /*0004*/ 	.word	0x00000082


	//----- nvinfo : EIATTR_KPARAM_INFO
	.align		4
.L_25:
        /*0008*/ 	.byte	0x04, 0x17
        /*000a*/ 	.short	(.L_27 - .L_26)
.L_26:
        /*000c*/ 	.word	0x00000000
        /*0010*/ 	.short	0x0003
        /*0012*/ 	.short	0x0018
        /*0014*/ 	.byte	0x00, 0xf0, 0x11, 0x00


	//----- nvinfo : EIATTR_KPARAM_INFO
	.align		4
.L_27:
        /*0018*/ 	.byte	0x04, 0x17
        /*001a*/ 	.short	(.L_29 - .L_28)
.L_28:
        /*001c*/ 	.word	0x00000000
        /*0020*/ 	.short	0x0002
        /*0022*/ 	.short	0x0010
        /*0024*/ 	.byte	0x00, 0xf5, 0x21, 0x00


	//----- nvinfo : EIATTR_KPARAM_INFO
	.align		4
.L_29:
        /*0028*/ 	.byte	0x04, 0x17
        /*002a*/ 	.short	(.L_31 - .L_30)
.L_30:
        /*002c*/ 	.word	0x00000000
        /*0030*/ 	.short	0x0001
        /*0032*/ 	.short	0x0008
        /*0034*/ 	.byte	0x00, 0xf5, 0x21, 0x00


	//----- nvinfo : EIATTR_KPARAM_INFO
	.align		4
.L_31:
        /*0038*/ 	.byte	0x04, 0x17
        /*003a*/ 	.short	(.L_33 - .L_32)
.L_32:
        /*003c*/ 	.word	0x00000000
        /*0040*/ 	.short	0x0000
        /*0042*/ 	.short	0x0000
        /*0044*/ 	.byte	0x00, 0xf5, 0x21, 0x00


	//----- nvinfo : EIATTR_SPARSE_MMA_MASK
	.align		4
.L_33:
        /*0048*/ 	.byte	0x03, 0x50
        /*004a*/ 	.short	0x0000


	//----- nvinfo : EIATTR_MAXREG_COUNT
	.align		4
        /*004c*/ 	.byte	0x03, 0x1b
        /*004e*/ 	.short	0x00ff


	//----- nvinfo : EIATTR_MERCURY_ISA_VERSION
	.align		4
        /*0050*/ 	.byte	0x03, 0x5f
        /*0052*/ 	.short	0x0101


	//----- nvinfo : EIATTR_VRC_CTA_INIT_COUNT
	.align		4
        /*0054*/ 	.byte	0x02, 0x4a
	.zero		1
	.zero		1


	//----- nvinfo : EIATTR_EXIT_INSTR_OFFSETS
	.align		4
        /*0058*/ 	.byte	0x04, 0x1c
        /*005a*/ 	.short	(.L_35 - .L_34)


	//   ....[0]....
.L_34:
        /*005c*/ 	.word	0x00000040


	//   ....[1]....
        /*0060*/ 	.word	0x00000100


	//----- nvinfo : EIATTR_CBANK_PARAM_SIZE
	.align		4
.L_35:
        /*0064*/ 	.byte	0x03, 0x19
        /*0066*/ 	.short	0x001c


	//----- nvinfo : EIATTR_PARAM_CBANK
	.align		4
        /*0068*/ 	.byte	0x04, 0x0a
        /*006a*/ 	.short	(.L_37 - .L_36)
	.align		4
.L_36:
        /*006c*/ 	.word	index@(.nv.constant0._Z8VectoAddPiS_S_i)
        /*0070*/ 	.short	0x0380
        /*0072*/ 	.short	0x001c


	//----- nvinfo : EIATTR_SW_WAR
	.align		4
.L_37:
        /*0074*/ 	.byte	0x04, 0x36
        /*0076*/ 	.short	(.L_39 - .L_38)
.L_38:
        /*0078*/ 	.word	0x00000008
.L_39:


//--------------------- .nv.callgraph             --------------------------
	.section	.nv.callgraph,"",@"SHT_CUDA_CALLGRAPH"
	.align	4
	.sectionentsize	8
	.align		4
        /*0000*/ 	.word	0x00000000
	.align		4
        /*0004*/ 	.word	0xffffffff
	.align		4
        /*0008*/ 	.word	0x00000000
	.align		4
        /*000c*/ 	.word	0xfffffffe
	.align		4
        /*0010*/ 	.word	0x00000000
	.align		4
        /*0014*/ 	.word	0xfffffffd
	.align		4
        /*0018*/ 	.word	0x00000000
	.align		4
        /*001c*/ 	.word	0xfffffffc


//--------------------- .text._Z6squarePfS_       --------------------------
	.section	.text._Z6squarePfS_,"ax",@progbits
	.align	128
        .global         _Z6squarePfS_
        .type           _Z6squarePfS_,@function
        .size           _Z6squarePfS_,(.L_x_2 - _Z6squarePfS_)
        .other          _Z6squarePfS_,@"STO_CUDA_ENTRY STV_DEFAULT"
_Z6squarePfS_:
.text._Z6squarePfS_:
[----:B------:R-:W-:Y:S01]  /*0000*/  LDC R1, c[0x0][0x37c] ;  /* 0x0000df00ff017b82 */ /* 0x000fe20000000800 */
[----:B------:R-:W0:Y:S07]  /*0010*/  S2R R7, SR_TID.X ;  /* 0x0000000000077919 */ /* 0x000e2e0000002100 */
[----:B------:R-:W0:Y:S01]  /*0020*/  LDC.64 R2, c[0x0][0x388] ;  /* 0x0000e200ff027b82 */ /* 0x000e220000000a00 */
[----:B------:R-:W1:Y:S07]  /*0030*/  LDCU.64 UR4, c[0x0][0x358] ;  /* 0x00006b00ff0477ac */ /* 0x000e6e0008000a00 */
[----:B------:R-:W2:Y:S01]  /*0040*/  LDC.64 R4, c[0x0][0x380] ;  /* 0x0000e000ff047b82 */ /* 0x000ea20000000a00 */
[----:B0-----:R-:W-:-:S06]  /*0050*/  IMAD.WIDE.U32 R2, R7, 0x4, R2 ;  /* 0x0000000407027825 */ /* 0x001fcc00078e0002 */
[----:B-1----:R-:W3:Y:S01]  /*0060*/  LDG.E R2, desc[UR4][R2.64] ;  /* 0x0000000402027981 */ /* 0x002ee2000c1e1900 */
[----:B--2---:R-:W-:-:S04]  /*0070*/  IMAD.WIDE.U32 R4, R7, 0x4, R4 ;  /* 0x0000000407047825 */ /* 0x004fc800078e0004 */
[----:B---3--:R-:W-:-:S05]  /*0080*/  FMUL R7, R2, R2 ;  /* 0x0000000202077220 */ /* 0x008fca0000400000 */
[----:B------:R-:W-:Y:S01]  /*0090*/  STG.E desc[UR4][R4.64], R7 ;  /* 0x0000000704007986 */ /* 0x000fe2000c101904 */
[----:B------:R-:W-:Y:S05]  /*00a0*/  EXIT ;  /* 0x000000000000794d */ /* 0x000fea0003800000 */
.L_x_0:
[----:B------:R-:W-:-:S00]  /*00b0*/  BRA `(.L_x_0) ;  /* 0xfffffffc00fc7947 */ /* 0x000fc0000383ffff */
[----:B------:R-:W-:-:S00]  /*00c0*/  NOP ;  /* 0x0000000000007918 */ /* 0x000fc00000000000 */
        /* <DEDUP_REMOVED lines=11> */
.L_x_2:


//--------------------- .text._Z8VectoAddPiS_S_i  --------------------------
	.section	.text._Z8VectoAddPiS_S_i,"ax",@progbits
	.align	128
        .global         _Z8VectoAddPiS_S_i
        .type           _Z8VectoAddPiS_S_i,@function
        .size           _Z8VectoAddPiS_S_i,(.L_x_3 - _Z8VectoAddPiS_S_i)
        .other          _Z8VectoAddPiS_S_i,@"STO_CUDA_ENTRY STV_DEFAULT"
_Z8VectoAddPiS_S_i:
.text._Z8VectoAddPiS_S_i:
[----:B------:R-:W-:Y:S01]  /*0000*/  LDC R1, c[0x0][0x37c] ;  /* 0x0000df00ff017b82 */ /* 0x000fe20000000800 */
[----:B------:R-:W0:Y:S01]  /*0010*/  S2R R9, SR_TID.X ;  /* 0x0000000000097919 */ /* 0x000e220000002100 */
[----:B------:R-:W0:Y:S02]  /*0020*/  LDCU UR4, c[0x0][0x398] ;  /* 0x00007300ff0477ac */ /* 0x000e240008000800 */
[----:B0-----:R-:W-:-:S13]  /*0030*/  ISETP.GE.AND P0, PT, R9, UR4, PT ;  /* 0x0000000409007c0c */ /* 0x001fda000bf06270 */
[----:B------:R-:W-:Y:S05]  /*0040*/  @P0 EXIT ;  /* 0x000000000000094d */ /* 0x000fea0003800000 */
[----:B------:R-:W0:Y:S01]  /*0050*/  LDC.64 R2, c[0x0][0x380] ;  /* 0x0000e000ff027b82 */ /* 0x000e220000000a00 */
[----:B------:R-:W1:Y:S07]  /*0060*/  LDCU.64 UR4, c[0x0][0x358] ;  /* 0x00006b00ff0477ac */ /* 0x000e6e0008000a00 */
[----:B------:R-:W2:Y:S08]  /*0070*/  LDC.64 R4, c[0x0][0x388] ;  /* 0x0000e200ff047b82 */ /* 0x000eb00000000a00 */
[----:B------:R-:W3:Y:S01]  /*0080*/  LDC.64 R6, c[0x0][0x390] ;  /* 0x0000e400ff067b82 */ /* 0x000ee20000000a00 */
[----:B0-----:R-:W-:-:S06]  /*0090*/  IMAD.WIDE.U32 R2, R9, 0x4, R2 ;  /* 0x0000000409027825 */ /* 0x001fcc00078e0002 */
[----:B-1----:R-:W4:Y:S01]  /*00a0*/  LDG.E R2, desc[UR4][R2.64] ;  /* 0x0000000402027981 */ /* 0x002f22000c1e1900 */
[----:B--2---:R-:W-:-:S06]  /*00b0*/  IMAD.WIDE.U32 R4, R9, 0x4, R4 ;  /* 0x0000000409047825 */ /* 0x004fcc00078e0004 */
[----:B------:R-:W4:Y:S01]  /*00c0*/  LDG.E R5, desc[UR4][R4.64] ;  /* 0x0000000404057981 */ /* 0x000f22000c1e1900 */
[----:B---3--:R-:W-:Y:S01]  /*00d0*/  IMAD.WIDE.U32 R6, R9, 0x4, R6 ;  /* 0x0000000409067825 */ /* 0x008fe200078e0006 */
[----:B----4-:R-:W-:-:S05]  /*00e0*/  IADD3 R9, PT, PT, R2, R5, RZ ;  /* 0x0000000502097210 */ /* 0x010fca0007ffe0ff */
[----:B------:R-:W-:Y:S01]  /*00f0*/  STG.E desc[UR4][R6.64], R9 ;  /* 0x0000000906007986 */ /* 0x000fe2000c101904 */
[----:B------:R-:W-:Y:S05]  /*0100*/  EXIT ;  /* 0x000000000000794d */ /* 0x000fea0003800000 */
.L_x_1:
        /* <DEDUP_REMOVED lines=15> */
.L_x_3:


//--------------------- .nv.shared.reserved.0     --------------------------
	.section	.nv.shared.reserved.0,"aw",@nobits
	.weak		__nv_reservedSMEM_offset_0_alias
	.size		__nv_reservedSMEM_offset_0_alias, 0, 64
	.other		__nv_reservedSMEM_offset_0_alias,@"STO_CUDA_RESERVED_SHARED STV_DEFAULT"
__nv_reservedSMEM_offset_0_alias:
	.zero		0
	.zero		64


//--------------------- .nv.constant0._Z6squarePfS_ --------------------------
	.section	.nv.constant0._Z6squarePfS_,"a",@progbits
	.sectionflags	@""
	.align	4
.nv.constant0._Z6squarePfS_:
	.zero		912


//--------------------- .nv.constant0._Z8VectoAddPiS_S_i --------------------------
	.section	.nv.constant0._Z8VectoAddPiS_S_i,"a",@progbits
	.sectionflags	@""
	.align	4
.nv.constant0._Z8VectoAddPiS_S_i:
	.zero		924


//--------------------- SYMBOLS --------------------------

	.type		.nv.reservedSmem.offset0,@object
	.size		.nv.reservedSmem.offset0,0x4
